//
// Generated by NVIDIA NVVM Compiler
//
// Compiler Build ID: CL-36424714
// Cuda compilation tools, release 13.0, V13.0.88
// Based on NVVM 20.0.0
//

.version 9.0
.target sm_100
.address_size 64

	// .globl	_Z9ex1VecSumPKfS0_Pf

.visible .entry _Z9ex1VecSumPKfS0_Pf(
	.param .u64 .ptr .align 1 _Z9ex1VecSumPKfS0_Pf_param_0,
	.param .u64 .ptr .align 1 _Z9ex1VecSumPKfS0_Pf_param_1,
	.param .u64 .ptr .align 1 _Z9ex1VecSumPKfS0_Pf_param_2
)
{
	.reg .pred 	%p<2>;
	.reg .b32 	%r<5>;
	.reg .b32 	%f<4>;
	.reg .b64 	%rd<11>;

	ld.param.u64 	%rd1, [_Z9ex1VecSumPKfS0_Pf_param_0];
	ld.param.u64 	%rd2, [_Z9ex1VecSumPKfS0_Pf_param_1];
	ld.param.u64 	%rd3, [_Z9ex1VecSumPKfS0_Pf_param_2];
	mov.u32 	%r2, %ntid.x;
	mov.u32 	%r3, %ctaid.x;
	mov.u32 	%r4, %tid.x;
	mad.lo.s32 	%r1, %r2, %r3, %r4;
	setp.gt.u32 	%p1, %r1, 1048575;
	@%p1 bra 	$L__BB0_2;
	cvta.to.global.u64 	%rd4, %rd1;
	cvta.to.global.u64 	%rd5, %rd2;
	cvta.to.global.u64 	%rd6, %rd3;
	mul.wide.u32 	%rd7, %r1, 4;
	add.s64 	%rd8, %rd4, %rd7;
	ld.global.f32 	%f1, [%rd8];
	add.s64 	%rd9, %rd5, %rd7;
	ld.global.f32 	%f2, [%rd9];
	add.f32 	%f3, %f1, %f2;
	add.s64 	%rd10, %rd6, %rd7;
	st.global.f32 	[%rd10], %f3;
$L__BB0_2:
	ret;

}


// ===== COMPILED SASS (sm_100) =====

	.target	sm_100

	.elftype	@"ET_EXEC"


//--------------------- .note.nv.tkinfo           --------------------------
	.section	.note.nv.tkinfo,"",@"SHT_NOTE"
	.sectionflags	@"SHF_NOTE_NV_TKINFO"
	.tkinfo
        /*0018*/ 	.word	0x00000002
        /*0030*/ 	.string	""
        /*0030*/ 	.string	"ptxas"
        /*0030*/ 	.string	"Cuda compilation tools, release 13.0, V13.0.88"
        /*0030*/ 	.string	"Build cuda_13.0.r13.0/compiler.36424714_0"
        /*0030*/ 	.string	"-arch sm_100 -m 64 "



//--------------------- .note.nv.cuinfo           --------------------------
	.section	.note.nv.cuinfo,"",@"SHT_NOTE"
	.sectionflags	@"SHF_NOTE_NV_CUINFO"
        /*0018*/ 	.short	0x0002
        /*001a*/ 	.short	0x0064
        /*001c*/ 	.short	0x0082
	.zero		2


//--------------------- .nv.info                  --------------------------
	.section	.nv.info,"",@"SHT_CUDA_INFO"
	.align	4


	//----- nvinfo : EIATTR_REGCOUNT
	.align		4
        /*0000*/ 	.byte	0x04, 0x2f
        /*0002*/ 	.short	(.L_1 - .L_0)
	.align		4
.L_0:
        /*0004*/ 	.word	index@(_Z9ex1VecSumPKfS0_Pf)
        /*0008*/ 	.word	0x0000000c


	//----- nvinfo : EIATTR_FRAME_SIZE
	.align		4
.L_1:
        /*000c*/ 	.byte	0x04, 0x11
        /*000e*/ 	.short	(.L_3 - .L_2)
	.align		4
.L_2:
        /*0010*/ 	.word	index@(_Z9ex1VecSumPKfS0_Pf)
        /*0014*/ 	.word	0x00000000


	//----- nvinfo : EIATTR_MIN_STACK_SIZE
	.align		4
.L_3:
        /*0018*/ 	.byte	0x04, 0x12
        /*001a*/ 	.short	(.L_5 - .L_4)
	.align		4
.L_4:
        /*001c*/ 	.word	index@(_Z9ex1VecSumPKfS0_Pf)
        /*0020*/ 	.word	0x00000000
.L_5:


//--------------------- .nv.compat                --------------------------
	.section	.nv.compat,"",@"SHT_CUDA_COMPAT_INFO"
	.align	4
        /*0000*/ 	.byte	0x02, 0x09, 0x00, 0x00, 0x02, 0x02, 0x01, 0x00, 0x02, 0x05, 0x05, 0x00, 0x03, 0x07, 0x01, 0x01
        /*0010*/ 	.byte	0x02, 0x03, 0x00, 0x00, 0x02, 0x06, 0x01, 0x00, 0x04, 0x0b, 0x08, 0x00, 0x09, 0x00, 0x00, 0x00
        /*0020*/ 	.byte	0x00, 0x00, 0x00, 0x00


//--------------------- .nv.info._Z9ex1VecSumPKfS0_Pf --------------------------
	.section	.nv.info._Z9ex1VecSumPKfS0_Pf,"",@"SHT_CUDA_INFO"
	.sectionflags	@""
	.align	4


	//----- nvinfo : EIATTR_CUDA_API_VERSION
	.align		4
        /*0000*/ 	.byte	0x04, 0x37
        /*0002*/ 	.short	(.L_7 - .L_6)
.L_6:
        /*0004*/ 	.word	0x00000082


	//----- nvinfo : EIATTR_KPARAM_INFO
	.align		4
.L_7:
        /*0008*/ 	.byte	0x04, 0x17
        /*000a*/ 	.short	(.L_9 - .L_8)
.L_8:
        /*000c*/ 	.word	0x00000000
        /*0010*/ 	.short	0x0002
        /*0012*/ 	.short	0x0010
        /*0014*/ 	.byte	0x00, 0xf5, 0x21, 0x00


	//----- nvinfo : EIATTR_KPARAM_INFO
	.align		4
.L_9:
        /*0018*/ 	.byte	0x04, 0x17
        /*001a*/ 	.short	(.L_11 - .L_10)
.L_10:
        /*001c*/ 	.word	0x00000000
        /*0020*/ 	.short	0x0001
        /*0022*/ 	.short	0x0008
        /*0024*/ 	.byte	0x00, 0xf5, 0x21, 0x00


	//----- nvinfo : EIATTR_KPARAM_INFO
	.align		4
.L_11:
        /*0028*/ 	.byte	0x04, 0x17
        /*002a*/ 	.short	(.L_13 - .L_12)
.L_12:
        /*002c*/ 	.word	0x00000000
        /*0030*/ 	.short	0x0000
        /*0032*/ 	.short	0x0000
        /*0034*/ 	.byte	0x00, 0xf5, 0x21, 0x00


	//----- nvinfo : EIATTR_SPARSE_MMA_MASK
	.align		4
.L_13:
        /*0038*/ 	.byte	0x03, 0x50
        /*003a*/ 	.short	0x0000


	//----- nvinfo : EIATTR_MAXREG_COUNT
	.align		4
        /*003c*/ 	.byte	0x03, 0x1b
        /*003e*/ 	.short	0x00ff


	//----- nvinfo : EIATTR_MERCURY_ISA_VERSION
	.align		4
        /*0040*/ 	.byte	0x03, 0x5f
        /*0042*/ 	.short	0x0101


	//----- nvinfo : EIATTR_VRC_CTA_INIT_COUNT
	.align		4
        /*0044*/ 	.byte	0x02, 0x4a
	.zero		1
	.zero		1


	//----- nvinfo : EIATTR_EXIT_INSTR_OFFSETS
	.align		4
        /*0048*/ 	.byte	0x04, 0x1c
        /*004a*/ 	.short	(.L_15 - .L_14)


	//   ....[0]....
.L_14:
        /*004c*/ 	.word	0x00000060


	//   ....[1]....
        /*0050*/ 	.word	0x00000120


	//----- nvinfo : EIATTR_CBANK_PARAM_SIZE
	.align		4
.L_15:
        /*0054*/ 	.byte	0x03, 0x19
        /*0056*/ 	.short	0x0018


	//----- nvinfo : EIATTR_PARAM_CBANK
	.align		4
        /*0058*/ 	.byte	0x04, 0x0a
        /*005a*/ 	.short	(.L_17 - .L_16)
	.align		4
.L_16:
        /*005c*/ 	.word	index@(.nv.constant0._Z9ex1VecSumPKfS0_Pf)
        /*0060*/ 	.short	0x0380
        /*0062*/ 	.short	0x0018


	//----- nvinfo : EIATTR_SW_WAR
	.align		4
.L_17:
        /*0064*/ 	.byte	0x04, 0x36
        /*0066*/ 	.short	(.L_19 - .L_18)
.L_18:
        /*0068*/ 	.word	0x00000008
.L_19:


//--------------------- .nv.callgraph             --------------------------
	.section	.nv.callgraph,"",@"SHT_CUDA_CALLGRAPH"
	.align	4
	.sectionentsize	8
	.align		4
        /*0000*/ 	.word	0x00000000
	.align		4
        /*0004*/ 	.word	0xffffffff
	.align		4
        /*0008*/ 	.word	0x00000000
	.align		4
        /*000c*/ 	.word	0xfffffffe
	.align		4
        /*0010*/ 	.word	0x00000000
	.align		4
        /*0014*/ 	.word	0xfffffffd
	.align		4
        /*0018*/ 	.word	0x00000000
	.align		4
        /*001c*/ 	.word	0xfffffffc


//--------------------- .text._Z9ex1VecSumPKfS0_Pf --------------------------
	.section	.text._Z9ex1VecSumPKfS0_Pf,"ax",@progbits
	.align	128
        .global         _Z9ex1VecSumPKfS0_Pf
        .type           _Z9ex1VecSumPKfS0_Pf,@function
        .size           _Z9ex1VecSumPKfS0_Pf,(.L_x_1 - _Z9ex1VecSumPKfS0_Pf)
        .other          _Z9ex1VecSumPKfS0_Pf,@"STO_CUDA_ENTRY STV_DEFAULT"
_Z9ex1VecSumPKfS0_Pf:
.text._Z9ex1VecSumPKfS0_Pf:
[----:B------:R-:W-:Y:S01]  /*0000*/  LDC R1, c[0x0][0x37c] ;  /* 0x0000df00ff017b82 */ /* 0x000fe20000000800 */
[----:B------:R-:W0:Y:S01]  /*0010*/  S2R R9, SR_CTAID.X ;  /* 0x0000000000097919 */ /* 0x000e220000002500 */
[----:B------:R-:W0:Y:S01]  /*0020*/  LDCU UR4, c[0x0][0x360] ;  /* 0x00006c00ff0477ac */ /* 0x000e220008000800 */
[----:B------:R-:W0:Y:S02]  /*0030*/  S2R R0, SR_TID.X ;  /* 0x0000000000007919 */ /* 0x000e240000002100 */
[----:B0-----:R-:W-:-:S05]  /*0040*/  IMAD R9, R9, UR4, R0 ;  /* 0x0000000409097c24 */ /* 0x001fca000f8e0200 */
[----:B------:R-:W-:-:S13]  /*0050*/  ISETP.GT.U32.AND P0, PT, R9, 0xfffff, PT ;  /* 0x000fffff0900780c */ /* 0x000fda0003f04070 */
[----:B------:R-:W-:Y:S05]  /*0060*/  @P0 EXIT ;  /* 0x000000000000094d */ /* 0x000fea0003800000 */
[----:B------:R-:W0:Y:S01]  /*0070*/  LDC.64 R2, c[0x0][0x380] ;  /* 0x0000e000ff027b82 */ /* 0x000e220000000a00 */
[----:B------:R-:W1:Y:S07]  /*0080*/  LDCU.64 UR4, c[0x0][0x358] ;  /* 0x00006b00ff0477ac */ /* 0x000e6e0008000a00 */
[----:B------:R-:W2:Y:S08]  /*0090*/  LDC.64 R4, c[0x0][0x388] ;  /* 0x0000e200ff047b82 */ /* 0x000eb00000000a00 */
[----:B------:R-:W3:Y:S01]  /*00a0*/  LDC.64 R6, c[0x0][0x390] ;  /* 0x0000e400ff067b82 */ /* 0x000ee20000000a00 */
[----:B0-----:R-:W-:-:S06]  /*00b0*/  IMAD.WIDE.U32 R2, R9, 0x4, R2 ;  /* 0x0000000409027825 */ /* 0x001fcc00078e0002 */
[----:B-1----:R-:W4:Y:S01]  /*00c0*/  LDG.E R2, desc[UR4][R2.64] ;  /* 0x0000000402027981 */ /* 0x002f22000c1e1900 */
[----:B--2---:R-:W-:-:S06]  /*00d0*/  IMAD.WIDE.U32 R4, R9, 0x4, R4 ;  /* 0x0000000409047825 */ /* 0x004fcc00078e0004 */
[----:B------:R-:W4:Y:S01]  /*00e0*/  LDG.E R5, desc[UR4][R4.64] ;  /* 0x0000000404057981 */ /* 0x000f22000c1e1900 */
[----:B---3--:R-:W-:-:S04]  /*00f0*/  IMAD.WIDE.U32 R6, R9, 0x4, R6 ;  /* 0x0000000409067825 */ /* 0x008fc800078e0006 */
[----:B----4-:R-:W-:-:S05]  /*0100*/  FADD R9, R2, R5 ;  /* 0x0000000502097221 */ /* 0x010fca0000000000 */
[----:B------:R-:W-:Y:S01]  /*0110*/  STG.E desc[UR4][R6.64], R9 ;  /* 0x0000000906007986 */ /* 0x000fe2000c101904 */
[----:B------:R-:W-:Y:S05]  /*0120*/  EXIT ;  /* 0x000000000000794d */ /* 0x000fea0003800000 */
.L_x_0:
[----:B------:R-:W-:-:S00]  /*0130*/  BRA `(.L_x_0) ;  /* 0xfffffffc00fc7947 */ /* 0x000fc0000383ffff */
[----:B------:R-:W-:-:S00]  /*0140*/  NOP ;  /* 0x0000000000007918 */ /* 0x000fc00000000000 */
        /* <DEDUP_REMOVED lines=11> */
.L_x_1:


//--------------------- .nv.shared.reserved.0     --------------------------
	.section	.nv.shared.reserved.0,"aw",@nobits
	.weak		__nv_reservedSMEM_offset_0_alias
	.size		__nv_reservedSMEM_offset_0_alias, 0, 64
	.other		__nv_reservedSMEM_offset_0_alias,@"STO_CUDA_RESERVED_SHARED STV_DEFAULT"
__nv_reservedSMEM_offset_0_alias:
	.zero		0
	.zero		64


//--------------------- .nv.constant0._Z9ex1VecSumPKfS0_Pf --------------------------
	.section	.nv.constant0._Z9ex1VecSumPKfS0_Pf,"a",@progbits
	.sectionflags	@""
	.align	4
.nv.constant0._Z9ex1VecSumPKfS0_Pf:
	.zero		920


//--------------------- SYMBOLS --------------------------

	.type		.nv.reservedSmem.offset0,@object
	.size		.nv.reservedSmem.offset0,0x4
